//
// Generated by NVIDIA NVVM Compiler
//
// Compiler Build ID: CL-36424714
// Cuda compilation tools, release 13.0, V13.0.88
// Based on NVVM 20.0.0
//

.version 9.0
.target sm_100
.address_size 64

	// .globl	_Z3maxPi

.visible .entry _Z3maxPi(
	.param .u64 .ptr .align 1 _Z3maxPi_param_0
)
{
	.reg .pred 	%p<7>;
	.reg .b32 	%r<13>;
	.reg .b32 	%f<9>;
	.reg .b64 	%rd<7>;

	ld.param.u64 	%rd3, [_Z3maxPi_param_0];
	cvta.to.global.u64 	%rd1, %rd3;
	mov.u32 	%r6, %tid.x;
	mov.u32 	%r7, %ntid.x;
	cvt.rn.f32.u32 	%f8, %r7;
	cvt.rn.f32.u32 	%f2, %r6;
	shl.b32 	%r1, %r6, 1;
	mov.b32 	%r12, 1;
$L__BB0_1:
	setp.leu.f32 	%p1, %f8, %f2;
	@%p1 bra 	$L__BB0_4;
	mul.lo.s32 	%r8, %r1, %r12;
	add.s32 	%r9, %r8, %r12;
	mul.wide.u32 	%rd4, %r8, 4;
	add.s64 	%rd2, %rd1, %rd4;
	ld.global.u32 	%r10, [%rd2];
	mul.wide.u32 	%rd5, %r9, 4;
	add.s64 	%rd6, %rd1, %rd5;
	ld.global.u32 	%r3, [%rd6];
	setp.ge.s32 	%p2, %r10, %r3;
	setp.lt.s32 	%p3, %r3, 1;
	or.pred  	%p4, %p2, %p3;
	@%p4 bra 	$L__BB0_4;
	st.global.u32 	[%rd2], %r3;
$L__BB0_4:
	shl.b32 	%r12, %r12, 1;
	setp.neu.f32 	%p5, %f8, 0f3F800000;
	mul.f32 	%f5, %f8, 0f3F000000;
	cvt.rpi.f32.f32 	%f6, %f5;
	cvt.rzi.s32.f32 	%r11, %f6;
	cvt.rn.f32.s32 	%f7, %r11;
	selp.f32 	%f8, %f7, 0f00000000, %p5;
	setp.gt.f32 	%p6, %f8, 0f00000000;
	@%p6 bra 	$L__BB0_1;
	ret;

}


// ===== COMPILED SASS (sm_100) =====

	.target	sm_100

	.elftype	@"ET_EXEC"


//--------------------- .note.nv.tkinfo           --------------------------
	.section	.note.nv.tkinfo,"",@"SHT_NOTE"
	.sectionflags	@"SHF_NOTE_NV_TKINFO"
	.tkinfo
        /*0018*/ 	.word	0x00000002
        /*0030*/ 	.string	""
        /*0030*/ 	.string	"ptxas"
        /*0030*/ 	.string	"Cuda compilation tools, release 13.0, V13.0.88"
        /*0030*/ 	.string	"Build cuda_13.0.r13.0/compiler.36424714_0"
        /*0030*/ 	.string	"-arch sm_100 -m 64 "



//--------------------- .note.nv.cuinfo           --------------------------
	.section	.note.nv.cuinfo,"",@"SHT_NOTE"
	.sectionflags	@"SHF_NOTE_NV_CUINFO"
        /*0018*/ 	.short	0x0002
        /*001a*/ 	.short	0x0064
        /*001c*/ 	.short	0x0082
	.zero		2


//--------------------- .nv.info                  --------------------------
	.section	.nv.info,"",@"SHT_CUDA_INFO"
	.align	4


	//----- nvinfo : EIATTR_REGCOUNT
	.align		4
        /*0000*/ 	.byte	0x04, 0x2f
        /*0002*/ 	.short	(.L_1 - .L_0)
	.align		4
.L_0:
        /*0004*/ 	.word	index@(_Z3maxPi)
        /*0008*/ 	.word	0x0000000d


	//----- nvinfo : EIATTR_FRAME_SIZE
	.align		4
.L_1:
        /*000c*/ 	.byte	0x04, 0x11
        /*000e*/ 	.short	(.L_3 - .L_2)
	.align		4
.L_2:
        /*0010*/ 	.word	index@(_Z3maxPi)
        /*0014*/ 	.word	0x00000000


	//----- nvinfo : EIATTR_MIN_STACK_SIZE
	.align		4
.L_3:
        /*0018*/ 	.byte	0x04, 0x12
        /*001a*/ 	.short	(.L_5 - .L_4)
	.align		4
.L_4:
        /*001c*/ 	.word	index@(_Z3maxPi)
        /*0020*/ 	.word	0x00000000
.L_5:


//--------------------- .nv.compat                --------------------------
	.section	.nv.compat,"",@"SHT_CUDA_COMPAT_INFO"
	.align	4
        /*0000*/ 	.byte	0x02, 0x09, 0x00, 0x00, 0x02, 0x02, 0x01, 0x00, 0x02, 0x05, 0x05, 0x00, 0x03, 0x07, 0x01, 0x01
        /*0010*/ 	.byte	0x02, 0x03, 0x00, 0x00, 0x02, 0x06, 0x01, 0x00, 0x04, 0x0b, 0x08, 0x00, 0x01, 0x00, 0x00, 0x00
        /*0020*/ 	.byte	0x00, 0x00, 0x00, 0x00


//--------------------- .nv.info._Z3maxPi         --------------------------
	.section	.nv.info._Z3maxPi,"",@"SHT_CUDA_INFO"
	.sectionflags	@""
	.align	4


	//----- nvinfo : EIATTR_CUDA_API_VERSION
	.align		4
        /*0000*/ 	.byte	0x04, 0x37
        /*0002*/ 	.short	(.L_7 - .L_6)
.L_6:
        /*0004*/ 	.word	0x00000082


	//----- nvinfo : EIATTR_KPARAM_INFO
	.align		4
.L_7:
        /*0008*/ 	.byte	0x04, 0x17
        /*000a*/ 	.short	(.L_9 - .L_8)
.L_8:
        /*000c*/ 	.word	0x00000000
        /*0010*/ 	.short	0x0000
        /*0012*/ 	.short	0x0000
        /*0014*/ 	.byte	0x00, 0xf5, 0x21, 0x00


	//----- nvinfo : EIATTR_SPARSE_MMA_MASK
	.align		4
.L_9:
        /*0018*/ 	.byte	0x03, 0x50
        /*001a*/ 	.short	0x0000


	//----- nvinfo : EIATTR_MAXREG_COUNT
	.align		4
        /*001c*/ 	.byte	0x03, 0x1b
        /*001e*/ 	.short	0x00ff


	//----- nvinfo : EIATTR_MERCURY_ISA_VERSION
	.align		4
        /*0020*/ 	.byte	0x03, 0x5f
        /*0022*/ 	.short	0x0101


	//----- nvinfo : EIATTR_VRC_CTA_INIT_COUNT
	.align		4
        /*0024*/ 	.byte	0x02, 0x4a
	.zero		1
	.zero		1


	//----- nvinfo : EIATTR_EXIT_INSTR_OFFSETS
	.align		4
        /*0028*/ 	.byte	0x04, 0x1c
        /*002a*/ 	.short	(.L_11 - .L_10)


	//   ....[0]....
.L_10:
        /*002c*/ 	.word	0x000001e0


	//----- nvinfo : EIATTR_CRS_STACK_SIZE
	.align		4
.L_11:
        /*0030*/ 	.byte	0x04, 0x1e
        /*0032*/ 	.short	(.L_13 - .L_12)
.L_12:
        /*0034*/ 	.word	0x00000000


	//----- nvinfo : EIATTR_CBANK_PARAM_SIZE
	.align		4
.L_13:
        /*0038*/ 	.byte	0x03, 0x19
        /*003a*/ 	.short	0x0008


	//----- nvinfo : EIATTR_PARAM_CBANK
	.align		4
        /*003c*/ 	.byte	0x04, 0x0a
        /*003e*/ 	.short	(.L_15 - .L_14)
	.align		4
.L_14:
        /*0040*/ 	.word	index@(.nv.constant0._Z3maxPi)
        /*0044*/ 	.short	0x0380
        /*0046*/ 	.short	0x0008


	//----- nvinfo : EIATTR_SW_WAR
	.align		4
.L_15:
        /*0048*/ 	.byte	0x04, 0x36
        /*004a*/ 	.short	(.L_17 - .L_16)
.L_16:
        /*004c*/ 	.word	0x00000008
.L_17:


//--------------------- .nv.callgraph             --------------------------
	.section	.nv.callgraph,"",@"SHT_CUDA_CALLGRAPH"
	.align	4
	.sectionentsize	8
	.align		4
        /*0000*/ 	.word	0x00000000
	.align		4
        /*0004*/ 	.word	0xffffffff
	.align		4
        /*0008*/ 	.word	0x00000000
	.align		4
        /*000c*/ 	.word	0xfffffffe
	.align		4
        /*0010*/ 	.word	0x00000000
	.align		4
        /*0014*/ 	.word	0xfffffffd
	.align		4
        /*0018*/ 	.word	0x00000000
	.align		4
        /*001c*/ 	.word	0xfffffffc


//--------------------- .text._Z3maxPi            --------------------------
	.section	.text._Z3maxPi,"ax",@progbits
	.align	128
        .global         _Z3maxPi
        .type           _Z3maxPi,@function
        .size           _Z3maxPi,(.L_x_4 - _Z3maxPi)
        .other          _Z3maxPi,@"STO_CUDA_ENTRY STV_DEFAULT"
_Z3maxPi:
.text._Z3maxPi:
[----:B------:R-:W-:Y:S01]  /*0000*/  LDC R1, c[0x0][0x37c] ;  /* 0x0000df00ff017b82 */ /* 0x000fe20000000800 */
[----:B------:R-:W0:Y:S07]  /*0010*/  S2R R8, SR_TID.X ;  /* 0x0000000000087919 */ /* 0x000e2e0000002100 */
[----:B------:R-:W1:Y:S01]  /*0020*/  LDC.64 R4, c[0x0][0x380] ;  /* 0x0000e000ff047b82 */ /* 0x000e620000000a00 */
[----:B------:R-:W2:Y:S01]  /*0030*/  LDCU UR4, c[0x0][0x360] ;  /* 0x00006c00ff0477ac */ /* 0x000ea20008000800 */
[----:B------:R-:W3:Y:S01]  /*0040*/  LDCU.64 UR6, c[0x0][0x358] ;  /* 0x00006b00ff0677ac */ /* 0x000ee20008000a00 */
[----:B--2---:R-:W-:Y:S01]  /*0050*/  I2FP.F32.U32 R9, UR4 ;  /* 0x0000000400097c45 */ /* 0x004fe20008201000 */
[----:B------:R-:W-:Y:S01]  /*0060*/  UMOV UR4, 0x1 ;  /* 0x0000000100047882 */ /* 0x000fe20000000000 */
[----:B0-----:R-:W-:Y:S01]  /*0070*/  I2FP.F32.U32 R0, R8 ;  /* 0x0000000800007245 */ /* 0x001fe20000201000 */
[----:B---3--:R-:W-:-:S07]  /*0080*/  IMAD.SHL.U32 R8, R8, 0x2, RZ ;  /* 0x0000000208087824 */ /* 0x008fce00078e00ff */
.L_x_2:
[C---:B------:R-:W-:Y:S01]  /*0090*/  FMUL R2, R9.reuse, 0.5 ;  /* 0x3f00000009027820 */ /* 0x040fe20000400000 */
[C---:B------:R-:W-:Y:S01]  /*00a0*/  FSETP.GT.AND P1, PT, R9.reuse, R0, PT ;  /* 0x000000000900720b */ /* 0x040fe20003f24000 */
[----:B------:R-:W-:Y:S01]  /*00b0*/  BSSY.RECONVERGENT B0, `(.L_x_0) ;  /* 0x000000f000007945 */ /* 0x000fe20003800200 */
[----:B------:R-:W-:-:S03]  /*00c0*/  FSETP.NEU.AND P0, PT, R9, 1, PT ;  /* 0x3f8000000900780b */ /* 0x000fc60003f0d000 */
[----:B0-----:R-:W0:Y:S02]  /*00d0*/  F2I.CEIL.NTZ R2, R2 ;  /* 0x0000000200027305 */ /* 0x001e24000020b100 */
[----:B0-----:R-:W-:-:S04]  /*00e0*/  I2FP.F32.S32 R9, R2 ;  /* 0x0000000200097245 */ /* 0x001fc80000201400 */
[----:B------:R-:W-:Y:S02]  /*00f0*/  FSEL R9, R9, RZ, P0 ;  /* 0x000000ff09097208 */ /* 0x000fe40000000000 */
[----:B------:R-:W-:Y:S05]  /*0100*/  @!P1 BRA `(.L_x_1) ;  /* 0x0000000000249947 */ /* 0x000fea0003800000 */
[----:B------:R-:W-:-:S04]  /*0110*/  IMAD R7, R8, UR4, RZ ;  /* 0x0000000408077c24 */ /* 0x000fc8000f8e02ff */
[C---:B------:R-:W-:Y:S02]  /*0120*/  VIADD R3, R7.reuse, UR4 ;  /* 0x0000000407037c36 */ /* 0x040fe40008000000 */
[----:B-1----:R-:W-:-:S04]  /*0130*/  IMAD.WIDE.U32 R6, R7, 0x4, R4 ;  /* 0x0000000407067825 */ /* 0x002fc800078e0004 */
[----:B------:R-:W-:Y:S01]  /*0140*/  IMAD.WIDE.U32 R2, R3, 0x4, R4 ;  /* 0x0000000403027825 */ /* 0x000fe200078e0004 */
[----:B------:R-:W2:Y:S05]  /*0150*/  LDG.E R10, desc[UR6][R6.64] ;  /* 0x00000006060a7981 */ /* 0x000eaa000c1e1900 */
[----:B------:R-:W3:Y:S02]  /*0160*/  LDG.E R3, desc[UR6][R2.64] ;  /* 0x0000000602037981 */ /* 0x000ee4000c1e1900 */
[----:B---3--:R-:W-:-:S04]  /*0170*/  ISETP.GE.AND P0, PT, R3, 0x1, PT ;  /* 0x000000010300780c */ /* 0x008fc80003f06270 */
[----:B--2---:R-:W-:-:S13]  /*0180*/  ISETP.GE.OR P0, PT, R10, R3, !P0 ;  /* 0x000000030a00720c */ /* 0x004fda0004706670 */
[----:B------:R0:W-:Y:S02]  /*0190*/  @!P0 STG.E desc[UR6][R6.64], R3 ;  /* 0x0000000306008986 */ /* 0x0001e4000c101906 */
.L_x_1:
[----:B------:R-:W-:Y:S05]  /*01a0*/  BSYNC.RECONVERGENT B0 ;  /* 0x0000000000007941 */ /* 0x000fea0003800200 */
.L_x_0:
[----:B------:R-:W-:Y:S01]  /*01b0*/  FSETP.GT.AND P0, PT, R9, RZ, PT ;  /* 0x000000ff0900720b */ /* 0x000fe20003f04000 */
[----:B------:R-:W-:-:S12]  /*01c0*/  USHF.L.U32 UR4, UR4, 0x1, URZ ;  /* 0x0000000104047899 */ /* 0x000fd800080006ff */
[----:B------:R-:W-:Y:S05]  /*01d0*/  @P0 BRA `(.L_x_2) ;  /* 0xfffffffc00ac0947 */ /* 0x000fea000383ffff */
[----:B------:R-:W-:Y:S05]  /*01e0*/  EXIT ;  /* 0x000000000000794d */ /* 0x000fea0003800000 */
.L_x_3:
[----:B------:R-:W-:-:S00]  /*01f0*/  BRA `(.L_x_3) ;  /* 0xfffffffc00fc7947 */ /* 0x000fc0000383ffff */
[----:B------:R-:W-:-:S00]  /*0200*/  NOP ;  /* 0x0000000000007918 */ /* 0x000fc00000000000 */
[----:B------:R-:W-:-:S00]  /*0210*/  NOP ;  /* 0x0000000000007918 */ /* 0x000fc00000000000 */
[----:B------:R-:W-:-:S00]  /*0220*/  NOP ;  /* 0x0000000000007918 */ /* 0x000fc00000000000 */
[----:B------:R-:W-:-:S00]  /*0230*/  NOP ;  /* 0x0000000000007918 */ /* 0x000fc00000000000 */
[----:B------:R-:W-:-:S00]  /*0240*/  NOP ;  /* 0x0000000000007918 */ /* 0x000fc00000000000 */
[----:B------:R-:W-:-:S00]  /*0250*/  NOP ;  /* 0x0000000000007918 */ /* 0x000fc00000000000 */
[----:B------:R-:W-:-:S00]  /*0260*/  NOP ;  /* 0x0000000000007918 */ /* 0x000fc00000000000 */
[----:B------:R-:W-:-:S00]  /*0270*/  NOP ;  /* 0x0000000000007918 */ /* 0x000fc00000000000 */
.L_x_4:


//--------------------- .nv.shared.reserved.0     --------------------------
	.section	.nv.shared.reserved.0,"aw",@nobits
	.weak		__nv_reservedSMEM_offset_0_alias
	.size		__nv_reservedSMEM_offset_0_alias, 0, 64
	.other		__nv_reservedSMEM_offset_0_alias,@"STO_CUDA_RESERVED_SHARED STV_DEFAULT"
__nv_reservedSMEM_offset_0_alias:
	.zero		0
	.zero		64


//--------------------- .nv.constant0._Z3maxPi    --------------------------
	.section	.nv.constant0._Z3maxPi,"a",@progbits
	.sectionflags	@""
	.align	4
.nv.constant0._Z3maxPi:
	.zero		904


//--------------------- SYMBOLS --------------------------

	.type		.nv.reservedSmem.offset0,@object
	.size		.nv.reservedSmem.offset0,0x4
